//
// Generated by NVIDIA NVVM Compiler
//
// Compiler Build ID: CL-36424714
// Cuda compilation tools, release 13.0, V13.0.88
// Based on NVVM 20.0.0
//

.version 9.0
.target sm_100
.address_size 64

	// .globl	_Z12sumReductionPiS_i

.visible .entry _Z12sumReductionPiS_i(
	.param .u64 .ptr .align 1 _Z12sumReductionPiS_i_param_0,
	.param .u64 .ptr .align 1 _Z12sumReductionPiS_i_param_1,
	.param .u32 _Z12sumReductionPiS_i_param_2
)
{
	.reg .pred 	%p<7>;
	.reg .b32 	%r<18>;
	.reg .b64 	%rd<13>;

	ld.param.u64 	%rd4, [_Z12sumReductionPiS_i_param_0];
	ld.param.u64 	%rd3, [_Z12sumReductionPiS_i_param_1];
	ld.param.u32 	%r9, [_Z12sumReductionPiS_i_param_2];
	cvta.to.global.u64 	%rd1, %rd4;
	mov.u32 	%r1, %ntid.x;
	mov.u32 	%r2, %ctaid.x;
	mul.lo.s32 	%r3, %r2, %r1;
	mov.u32 	%r4, %tid.x;
	add.s32 	%r5, %r3, %r4;
	setp.ge.u32 	%p1, %r5, %r9;
	@%p1 bra 	$L__BB0_9;
	setp.lt.u32 	%p2, %r1, 2;
	@%p2 bra 	$L__BB0_7;
	mul.wide.u32 	%rd5, %r5, 4;
	add.s64 	%rd2, %rd1, %rd5;
	mov.b32 	%r17, 1;
$L__BB0_3:
	mov.u32 	%r6, %r17;
	shl.b32 	%r17, %r6, 1;
	add.s32 	%r11, %r17, -1;
	and.b32  	%r12, %r11, %r4;
	setp.ne.s32 	%p3, %r12, 0;
	@%p3 bra 	$L__BB0_6;
	add.s32 	%r8, %r6, %r5;
	setp.ge.u32 	%p4, %r8, %r9;
	@%p4 bra 	$L__BB0_6;
	mul.wide.u32 	%rd6, %r8, 4;
	add.s64 	%rd7, %rd1, %rd6;
	ld.global.u32 	%r13, [%rd7];
	ld.global.u32 	%r14, [%rd2];
	add.s32 	%r15, %r14, %r13;
	st.global.u32 	[%rd2], %r15;
$L__BB0_6:
	bar.sync 	0;
	setp.lt.u32 	%p5, %r17, %r1;
	@%p5 bra 	$L__BB0_3;
$L__BB0_7:
	setp.ne.s32 	%p6, %r4, 0;
	@%p6 bra 	$L__BB0_9;
	mul.wide.u32 	%rd8, %r3, 4;
	add.s64 	%rd9, %rd1, %rd8;
	ld.global.u32 	%r16, [%rd9];
	cvta.to.global.u64 	%rd10, %rd3;
	mul.wide.u32 	%rd11, %r2, 4;
	add.s64 	%rd12, %rd10, %rd11;
	st.global.u32 	[%rd12], %r16;
$L__BB0_9:
	ret;

}


// ===== COMPILED SASS (sm_100) =====

	.target	sm_100

	.elftype	@"ET_EXEC"


//--------------------- .note.nv.tkinfo           --------------------------
	.section	.note.nv.tkinfo,"",@"SHT_NOTE"
	.sectionflags	@"SHF_NOTE_NV_TKINFO"
	.tkinfo
        /*0018*/ 	.word	0x00000002
        /*0030*/ 	.string	""
        /*0030*/ 	.string	"ptxas"
        /*0030*/ 	.string	"Cuda compilation tools, release 13.0, V13.0.88"
        /*0030*/ 	.string	"Build cuda_13.0.r13.0/compiler.36424714_0"
        /*0030*/ 	.string	"-arch sm_100 -m 64 "



//--------------------- .note.nv.cuinfo           --------------------------
	.section	.note.nv.cuinfo,"",@"SHT_NOTE"
	.sectionflags	@"SHF_NOTE_NV_CUINFO"
        /*0018*/ 	.short	0x0002
        /*001a*/ 	.short	0x0064
        /*001c*/ 	.short	0x0082
	.zero		2


//--------------------- .nv.info                  --------------------------
	.section	.nv.info,"",@"SHT_CUDA_INFO"
	.align	4


	//----- nvinfo : EIATTR_REGCOUNT
	.align		4
        /*0000*/ 	.byte	0x04, 0x2f
        /*0002*/ 	.short	(.L_1 - .L_0)
	.align		4
.L_0:
        /*0004*/ 	.word	index@(_Z12sumReductionPiS_i)
        /*0008*/ 	.word	0x00000012


	//----- nvinfo : EIATTR_FRAME_SIZE
	.align		4
.L_1:
        /*000c*/ 	.byte	0x04, 0x11
        /*000e*/ 	.short	(.L_3 - .L_2)
	.align		4
.L_2:
        /*0010*/ 	.word	index@(_Z12sumReductionPiS_i)
        /*0014*/ 	.word	0x00000000


	//----- nvinfo : EIATTR_MIN_STACK_SIZE
	.align		4
.L_3:
        /*0018*/ 	.byte	0x04, 0x12
        /*001a*/ 	.short	(.L_5 - .L_4)
	.align		4
.L_4:
        /*001c*/ 	.word	index@(_Z12sumReductionPiS_i)
        /*0020*/ 	.word	0x00000000
.L_5:


//--------------------- .nv.compat                --------------------------
	.section	.nv.compat,"",@"SHT_CUDA_COMPAT_INFO"
	.align	4
        /*0000*/ 	.byte	0x02, 0x09, 0x00, 0x00, 0x02, 0x02, 0x01, 0x00, 0x02, 0x05, 0x05, 0x00, 0x03, 0x07, 0x01, 0x01
        /*0010*/ 	.byte	0x02, 0x03, 0x00, 0x00, 0x02, 0x06, 0x01, 0x00, 0x04, 0x0b, 0x08, 0x00, 0x09, 0x00, 0x00, 0x00
        /*0020*/ 	.byte	0x00, 0x00, 0x00, 0x00


//--------------------- .nv.info._Z12sumReductionPiS_i --------------------------
	.section	.nv.info._Z12sumReductionPiS_i,"",@"SHT_CUDA_INFO"
	.sectionflags	@""
	.align	4


	//----- nvinfo : EIATTR_CUDA_API_VERSION
	.align		4
        /*0000*/ 	.byte	0x04, 0x37
        /*0002*/ 	.short	(.L_7 - .L_6)
.L_6:
        /*0004*/ 	.word	0x00000082


	//----- nvinfo : EIATTR_KPARAM_INFO
	.align		4
.L_7:
        /*0008*/ 	.byte	0x04, 0x17
        /*000a*/ 	.short	(.L_9 - .L_8)
.L_8:
        /*000c*/ 	.word	0x00000000
        /*0010*/ 	.short	0x0002
        /*0012*/ 	.short	0x0010
        /*0014*/ 	.byte	0x00, 0xf0, 0x11, 0x00


	//----- nvinfo : EIATTR_KPARAM_INFO
	.align		4
.L_9:
        /*0018*/ 	.byte	0x04, 0x17
        /*001a*/ 	.short	(.L_11 - .L_10)
.L_10:
        /*001c*/ 	.word	0x00000000
        /*0020*/ 	.short	0x0001
        /*0022*/ 	.short	0x0008
        /*0024*/ 	.byte	0x00, 0xf5, 0x21, 0x00


	//----- nvinfo : EIATTR_KPARAM_INFO
	.align		4
.L_11:
        /*0028*/ 	.byte	0x04, 0x17
        /*002a*/ 	.short	(.L_13 - .L_12)
.L_12:
        /*002c*/ 	.word	0x00000000
        /*0030*/ 	.short	0x0000
        /*0032*/ 	.short	0x0000
        /*0034*/ 	.byte	0x00, 0xf5, 0x21, 0x00


	//----- nvinfo : EIATTR_SPARSE_MMA_MASK
	.align		4
.L_13:
        /*0038*/ 	.byte	0x03, 0x50
        /*003a*/ 	.short	0x0000


	//----- nvinfo : EIATTR_MAXREG_COUNT
	.align		4
        /*003c*/ 	.byte	0x03, 0x1b
        /*003e*/ 	.short	0x00ff


	//----- nvinfo : EIATTR_NUM_BARRIERS
	.align		4
        /*0040*/ 	.byte	0x02, 0x4c
        /*0042*/ 	.byte	0x01
	.zero		1


	//----- nvinfo : EIATTR_MERCURY_ISA_VERSION
	.align		4
        /*0044*/ 	.byte	0x03, 0x5f
        /*0046*/ 	.short	0x0101


	//----- nvinfo : EIATTR_VRC_CTA_INIT_COUNT
	.align		4
        /*0048*/ 	.byte	0x02, 0x4a
	.zero		1
	.zero		1


	//----- nvinfo : EIATTR_EXIT_INSTR_OFFSETS
	.align		4
        /*004c*/ 	.byte	0x04, 0x1c
        /*004e*/ 	.short	(.L_15 - .L_14)


	//   ....[0]....
.L_14:
        /*0050*/ 	.word	0x00000080


	//   ....[1]....
        /*0054*/ 	.word	0x00000240


	//   ....[2]....
        /*0058*/ 	.word	0x000002b0


	//----- nvinfo : EIATTR_CRS_STACK_SIZE
	.align		4
.L_15:
        /*005c*/ 	.byte	0x04, 0x1e
        /*005e*/ 	.short	(.L_17 - .L_16)
.L_16:
        /*0060*/ 	.word	0x00000000


	//----- nvinfo : EIATTR_CBANK_PARAM_SIZE
	.align		4
.L_17:
        /*0064*/ 	.byte	0x03, 0x19
        /*0066*/ 	.short	0x0014


	//----- nvinfo : EIATTR_PARAM_CBANK
	.align		4
        /*0068*/ 	.byte	0x04, 0x0a
        /*006a*/ 	.short	(.L_19 - .L_18)
	.align		4
.L_18:
        /*006c*/ 	.word	index@(.nv.constant0._Z12sumReductionPiS_i)
        /*0070*/ 	.short	0x0380
        /*0072*/ 	.short	0x0014


	//----- nvinfo : EIATTR_SW_WAR
	.align		4
.L_19:
        /*0074*/ 	.byte	0x04, 0x36
        /*0076*/ 	.short	(.L_21 - .L_20)
.L_20:
        /*0078*/ 	.word	0x00000008
.L_21:


//--------------------- .nv.callgraph             --------------------------
	.section	.nv.callgraph,"",@"SHT_CUDA_CALLGRAPH"
	.align	4
	.sectionentsize	8
	.align		4
        /*0000*/ 	.word	0x00000000
	.align		4
        /*0004*/ 	.word	0xffffffff
	.align		4
        /*0008*/ 	.word	0x00000000
	.align		4
        /*000c*/ 	.word	0xfffffffe
	.align		4
        /*0010*/ 	.word	0x00000000
	.align		4
        /*0014*/ 	.word	0xfffffffd
	.align		4
        /*0018*/ 	.word	0x00000000
	.align		4
        /*001c*/ 	.word	0xfffffffc


//--------------------- .text._Z12sumReductionPiS_i --------------------------
	.section	.text._Z12sumReductionPiS_i,"ax",@progbits
	.align	128
        .global         _Z12sumReductionPiS_i
        .type           _Z12sumReductionPiS_i,@function
        .size           _Z12sumReductionPiS_i,(.L_x_5 - _Z12sumReductionPiS_i)
        .other          _Z12sumReductionPiS_i,@"STO_CUDA_ENTRY STV_DEFAULT"
_Z12sumReductionPiS_i:
.text._Z12sumReductionPiS_i:
[----:B------:R-:W-:Y:S01]  /*0000*/  LDC R1, c[0x0][0x37c] ;  /* 0x0000df00ff017b82 */ /* 0x000fe20000000800 */
[----:B------:R-:W0:Y:S01]  /*0010*/  S2R R15, SR_CTAID.X ;  /* 0x00000000000f7919 */ /* 0x000e220000002500 */
[----:B------:R-:W0:Y:S01]  /*0020*/  LDCU UR7, c[0x0][0x360] ;  /* 0x00006c00ff0777ac */ /* 0x000e220008000800 */
[----:B------:R-:W1:Y:S01]  /*0030*/  S2R R0, SR_TID.X ;  /* 0x0000000000007919 */ /* 0x000e620000002100 */
[----:B------:R-:W2:Y:S01]  /*0040*/  LDCU UR4, c[0x0][0x390] ;  /* 0x00007200ff0477ac */ /* 0x000ea20008000800 */
[----:B0-----:R-:W-:-:S05]  /*0050*/  IMAD R9, R15, UR7, RZ ;  /* 0x000000070f097c24 */ /* 0x001fca000f8e02ff */
[----:B-1----:R-:W-:-:S04]  /*0060*/  IADD3 R11, PT, PT, R9, R0, RZ ;  /* 0x00000000090b7210 */ /* 0x002fc80007ffe0ff */
[----:B--2---:R-:W-:-:S13]  /*0070*/  ISETP.GE.U32.AND P0, PT, R11, UR4, PT ;  /* 0x000000040b007c0c */ /* 0x004fda000bf06070 */
[----:B------:R-:W-:Y:S05]  /*0080*/  @P0 EXIT ;  /* 0x000000000000094d */ /* 0x000fea0003800000 */
[----:B------:R-:W-:Y:S01]  /*0090*/  UISETP.GE.U32.AND UP0, UPT, UR7, 0x2, UPT ;  /* 0x000000020700788c */ /* 0x000fe2000bf06070 */
[----:B------:R-:W0:Y:S08]  /*00a0*/  LDCU.64 UR8, c[0x0][0x358] ;  /* 0x00006b00ff0877ac */ /* 0x000e300008000a00 */
[----:B------:R-:W-:Y:S05]  /*00b0*/  BRA.U !UP0, `(.L_x_0) ;  /* 0x00000001085c7547 */ /* 0x000fea000b800000 */
[----:B------:R-:W1:Y:S01]  /*00c0*/  LDC.64 R2, c[0x0][0x380] ;  /* 0x0000e000ff027b82 */ /* 0x000e620000000a00 */
[----:B------:R-:W2:Y:S01]  /*00d0*/  LDCU UR10, c[0x0][0x390] ;  /* 0x00007200ff0a77ac */ /* 0x000ea20008000800 */
[----:B------:R-:W-:-:S06]  /*00e0*/  UMOV UR4, 0x1 ;  /* 0x0000000100047882 */ /* 0x000fcc0000000000 */
[----:B------:R-:W3:Y:S01]  /*00f0*/  LDC.64 R6, c[0x0][0x380] ;  /* 0x0000e000ff067b82 */ /* 0x000ee20000000a00 */
[----:B-12---:R-:W-:-:S07]  /*0100*/  IMAD.WIDE.U32 R2, R11, 0x4, R2 ;  /* 0x000000040b027825 */ /* 0x006fce00078e0002 */
.L_x_3:
[----:B------:R-:W-:Y:S01]  /*0110*/  UMOV UR5, UR4 ;  /* 0x0000000400057c82 */ /* 0x000fe20008000000 */
[----:B------:R-:W-:Y:S01]  /*0120*/  USHF.L.U32 UR4, UR4, 0x1, URZ ;  /* 0x0000000104047899 */ /* 0x000fe200080006ff */
[----:B------:R-:W-:Y:S03]  /*0130*/  BSSY.RECONVERGENT B0, `(.L_x_1) ;  /* 0x000000c000007945 */ /* 0x000fe60003800200 */
[----:B------:R-:W-:-:S06]  /*0140*/  UIADD3 UR6, UPT, UPT, UR4, -0x1, URZ ;  /* 0xffffffff04067890 */ /* 0x000fcc000fffe0ff */
[----:B------:R-:W-:-:S13]  /*0150*/  LOP3.LUT P0, RZ, R0, UR6, RZ, 0xc0, !PT ;  /* 0x0000000600ff7c12 */ /* 0x000fda000f80c0ff */
[----:B-1----:R-:W-:Y:S05]  /*0160*/  @P0 BRA `(.L_x_2) ;  /* 0x0000000000200947 */ /* 0x002fea0003800000 */
[----:B------:R-:W-:-:S04]  /*0170*/  IADD3 R5, PT, PT, R11, UR5, RZ ;  /* 0x000000050b057c10 */ /* 0x000fc8000fffe0ff */
[----:B------:R-:W-:-:S13]  /*0180*/  ISETP.GE.U32.AND P0, PT, R5, UR10, PT ;  /* 0x0000000a05007c0c */ /* 0x000fda000bf06070 */
[----:B------:R-:W-:Y:S05]  /*0190*/  @P0 BRA `(.L_x_2) ;  /* 0x0000000000140947 */ /* 0x000fea0003800000 */
[----:B---3--:R-:W-:Y:S01]  /*01a0*/  IMAD.WIDE.U32 R4, R5, 0x4, R6 ;  /* 0x0000000405047825 */ /* 0x008fe200078e0006 */
[----:B0-----:R-:W2:Y:S05]  /*01b0*/  LDG.E R13, desc[UR8][R2.64] ;  /* 0x00000008020d7981 */ /* 0x001eaa000c1e1900 */
[----:B------:R-:W2:Y:S02]  /*01c0*/  LDG.E R4, desc[UR8][R4.64] ;  /* 0x0000000804047981 */ /* 0x000ea4000c1e1900 */
[----:B--2---:R-:W-:-:S05]  /*01d0*/  IADD3 R13, PT, PT, R4, R13, RZ ;  /* 0x0000000d040d7210 */ /* 0x004fca0007ffe0ff */
[----:B------:R1:W-:Y:S02]  /*01e0*/  STG.E desc[UR8][R2.64], R13 ;  /* 0x0000000d02007986 */ /* 0x0003e4000c101908 */
.L_x_2:
[----:B0-----:R-:W-:Y:S05]  /*01f0*/  BSYNC.RECONVERGENT B0 ;  /* 0x0000000000007941 */ /* 0x001fea0003800200 */
.L_x_1:
[----:B------:R-:W-:Y:S01]  /*0200*/  BAR.SYNC.DEFER_BLOCKING 0x0 ;  /* 0x0000000000007b1d */ /* 0x000fe20000010000 */
[----:B------:R-:W-:-:S09]  /*0210*/  UISETP.GE.U32.AND UP0, UPT, UR4, UR7, UPT ;  /* 0x000000070400728c */ /* 0x000fd2000bf06070 */
[----:B------:R-:W-:Y:S05]  /*0220*/  BRA.U !UP0, `(.L_x_3) ;  /* 0xfffffffd08b87547 */ /* 0x000fea000b83ffff */
.L_x_0:
[----:B------:R-:W-:-:S13]  /*0230*/  ISETP.NE.AND P0, PT, R0, RZ, PT ;  /* 0x000000ff0000720c */ /* 0x000fda0003f05270 */
[----:B0-----:R-:W-:Y:S05]  /*0240*/  @P0 EXIT ;  /* 0x000000000000094d */ /* 0x001fea0003800000 */
[----:B-1----:R-:W0:Y:S08]  /*0250*/  LDC.64 R2, c[0x0][0x380] ;  /* 0x0000e000ff027b82 */ /* 0x002e300000000a00 */
[----:B------:R-:W1:Y:S01]  /*0260*/  LDC.64 R4, c[0x0][0x388] ;  /* 0x0000e200ff047b82 */ /* 0x000e620000000a00 */
[----:B0-----:R-:W-:-:S06]  /*0270*/  IMAD.WIDE.U32 R2, R9, 0x4, R2 ;  /* 0x0000000409027825 */ /* 0x001fcc00078e0002 */
[----:B------:R-:W2:Y:S01]  /*0280*/  LDG.E R3, desc[UR8][R2.64] ;  /* 0x0000000802037981 */ /* 0x000ea2000c1e1900 */
[----:B-1----:R-:W-:-:S05]  /*0290*/  IMAD.WIDE.U32 R4, R15, 0x4, R4 ;  /* 0x000000040f047825 */ /* 0x002fca00078e0004 */
[----:B--2---:R-:W-:Y:S01]  /*02a0*/  STG.E desc[UR8][R4.64], R3 ;  /* 0x0000000304007986 */ /* 0x004fe2000c101908 */
[----:B------:R-:W-:Y:S05]  /*02b0*/  EXIT ;  /* 0x000000000000794d */ /* 0x000fea0003800000 */
.L_x_4:
[----:B------:R-:W-:-:S00]  /*02c0*/  BRA `(.L_x_4) ;  /* 0xfffffffc00fc7947 */ /* 0x000fc0000383ffff */
[----:B------:R-:W-:-:S00]  /*02d0*/  NOP ;  /* 0x0000000000007918 */ /* 0x000fc00000000000 */
        /* <DEDUP_REMOVED lines=10> */
.L_x_5:


//--------------------- .nv.shared.reserved.0     --------------------------
	.section	.nv.shared.reserved.0,"aw",@nobits
	.weak		__nv_reservedSMEM_offset_0_alias
	.size		__nv_reservedSMEM_offset_0_alias, 0, 64
	.other		__nv_reservedSMEM_offset_0_alias,@"STO_CUDA_RESERVED_SHARED STV_DEFAULT"
__nv_reservedSMEM_offset_0_alias:
	.zero		0
	.zero		64


//--------------------- .nv.constant0._Z12sumReductionPiS_i --------------------------
	.section	.nv.constant0._Z12sumReductionPiS_i,"a",@progbits
	.sectionflags	@""
	.align	4
.nv.constant0._Z12sumReductionPiS_i:
	.zero		916


//--------------------- SYMBOLS --------------------------

	.type		.nv.reservedSmem.offset0,@object
	.size		.nv.reservedSmem.offset0,0x4
